//
// Generated by NVIDIA NVVM Compiler
//
// Compiler Build ID: CL-36424714
// Cuda compilation tools, release 13.0, V13.0.88
// Based on NVVM 20.0.0
//

.version 9.0
.target sm_100
.address_size 64

	// .globl	_Z10initmatrixiiPf

.visible .entry _Z10initmatrixiiPf(
	.param .u32 _Z10initmatrixiiPf_param_0,
	.param .u32 _Z10initmatrixiiPf_param_1,
	.param .u64 .ptr .align 1 _Z10initmatrixiiPf_param_2
)
{
	.reg .pred 	%p<4>;
	.reg .b32 	%r<16>;
	.reg .b32 	%f<13>;
	.reg .b64 	%rd<5>;

	ld.param.u32 	%r3, [_Z10initmatrixiiPf_param_0];
	ld.param.u32 	%r4, [_Z10initmatrixiiPf_param_1];
	ld.param.u64 	%rd1, [_Z10initmatrixiiPf_param_2];
	mov.u32 	%r6, %ctaid.x;
	mov.u32 	%r7, %ntid.x;
	mov.u32 	%r8, %tid.x;
	mad.lo.s32 	%r1, %r6, %r7, %r8;
	mov.u32 	%r9, %ctaid.y;
	mov.u32 	%r10, %ntid.y;
	mov.u32 	%r11, %tid.y;
	mad.lo.s32 	%r12, %r9, %r10, %r11;
	setp.ge.s32 	%p1, %r1, %r3;
	setp.ge.s32 	%p2, %r12, %r4;
	or.pred  	%p3, %p1, %p2;
	@%p3 bra 	$L__BB0_2;
	cvta.to.global.u64 	%rd2, %rd1;
	cvt.rn.f32.s32 	%f1, %r3;
	add.f32 	%f2, %f1, 0f3F800000;
	rcp.rn.f32 	%f3, %f2;
	add.f32 	%f4, %f3, %f3;
	sqrt.rn.f32 	%f5, %f4;
	mad.lo.s32 	%r13, %r12, %r3, %r1;
	add.s32 	%r14, %r1, 1;
	cvt.rn.f32.s32 	%f6, %r14;
	add.s32 	%r15, %r12, 1;
	cvt.rn.f32.u32 	%f7, %r15;
	mul.f32 	%f8, %f6, %f7;
	mul.f32 	%f9, %f8, 0f40490FDB;
	mul.f32 	%f10, %f3, %f9;
	sin.approx.f32 	%f11, %f10;
	mul.f32 	%f12, %f5, %f11;
	mul.wide.s32 	%rd3, %r13, 4;
	add.s64 	%rd4, %rd2, %rd3;
	st.global.f32 	[%rd4], %f12;
$L__BB0_2:
	ret;

}
	// .globl	_Z9initidentiiPf
.visible .entry _Z9initidentiiPf(
	.param .u32 _Z9initidentiiPf_param_0,
	.param .u32 _Z9initidentiiPf_param_1,
	.param .u64 .ptr .align 1 _Z9initidentiiPf_param_2
)
{
	.reg .pred 	%p<5>;
	.reg .b32 	%r<15>;
	.reg .b32 	%f<2>;
	.reg .b64 	%rd<5>;

	ld.param.u32 	%r4, [_Z9initidentiiPf_param_0];
	ld.param.u32 	%r5, [_Z9initidentiiPf_param_1];
	ld.param.u64 	%rd1, [_Z9initidentiiPf_param_2];
	mov.u32 	%r7, %ctaid.x;
	mov.u32 	%r8, %ntid.x;
	mov.u32 	%r9, %tid.x;
	mad.lo.s32 	%r1, %r7, %r8, %r9;
	mov.u32 	%r10, %ctaid.y;
	mov.u32 	%r11, %ntid.y;
	mov.u32 	%r12, %tid.y;
	mad.lo.s32 	%r13, %r10, %r11, %r12;
	mul.lo.s32 	%r3, %r13, %r4;
	setp.ge.s32 	%p1, %r1, %r4;
	setp.ge.s32 	%p2, %r13, %r5;
	or.pred  	%p3, %p1, %p2;
	@%p3 bra 	$L__BB1_2;
	add.s32 	%r14, %r3, %r1;
	cvta.to.global.u64 	%rd2, %rd1;
	mul.wide.s32 	%rd3, %r14, 4;
	add.s64 	%rd4, %rd2, %rd3;
	setp.eq.s32 	%p4, %r1, %r13;
	selp.f32 	%f1, 0f3F800000, 0f00000000, %p4;
	st.global.f32 	[%rd4], %f1;
$L__BB1_2:
	ret;

}


// ===== COMPILED SASS (sm_100) =====

	.target	sm_100

	.elftype	@"ET_EXEC"


//--------------------- .note.nv.tkinfo           --------------------------
	.section	.note.nv.tkinfo,"",@"SHT_NOTE"
	.sectionflags	@"SHF_NOTE_NV_TKINFO"
	.tkinfo
        /*0018*/ 	.word	0x00000002
        /*0030*/ 	.string	""
        /*0030*/ 	.string	"ptxas"
        /*0030*/ 	.string	"Cuda compilation tools, release 13.0, V13.0.88"
        /*0030*/ 	.string	"Build cuda_13.0.r13.0/compiler.36424714_0"
        /*0030*/ 	.string	"-arch sm_100 -m 64 "



//--------------------- .note.nv.cuinfo           --------------------------
	.section	.note.nv.cuinfo,"",@"SHT_NOTE"
	.sectionflags	@"SHF_NOTE_NV_CUINFO"
        /*0018*/ 	.short	0x0002
        /*001a*/ 	.short	0x0064
        /*001c*/ 	.short	0x0082
	.zero		2


//--------------------- .nv.info                  --------------------------
	.section	.nv.info,"",@"SHT_CUDA_INFO"
	.align	4


	//----- nvinfo : EIATTR_REGCOUNT
	.align		4
        /*0000*/ 	.byte	0x04, 0x2f
        /*0002*/ 	.short	(.L_1 - .L_0)
	.align		4
.L_0:
        /*0004*/ 	.word	index@(_Z10initmatrixiiPf)
        /*0008*/ 	.word	0x0000000f


	//----- nvinfo : EIATTR_FRAME_SIZE
	.align		4
.L_1:
        /*000c*/ 	.byte	0x04, 0x11
        /*000e*/ 	.short	(.L_3 - .L_2)
	.align		4
.L_2:
        /*0010*/ 	.word	index@($__internal_1_$__cuda_sm20_sqrt_rn_f32_slowpath)
        /*0014*/ 	.word	0x00000000


	//----- nvinfo : EIATTR_FRAME_SIZE
	.align		4
.L_3:
        /*0018*/ 	.byte	0x04, 0x11
        /*001a*/ 	.short	(.L_5 - .L_4)
	.align		4
.L_4:
        /*001c*/ 	.word	index@($__internal_0_$__cuda_sm20_rcp_rn_f32_slowpath)
        /*0020*/ 	.word	0x00000000


	//----- nvinfo : EIATTR_FRAME_SIZE
	.align		4
.L_5:
        /*0024*/ 	.byte	0x04, 0x11
        /*0026*/ 	.short	(.L_7 - .L_6)
	.align		4
.L_6:
        /*0028*/ 	.word	index@(_Z10initmatrixiiPf)
        /*002c*/ 	.word	0x00000000


	//----- nvinfo : EIATTR_REGCOUNT
	.align		4
.L_7:
        /*0030*/ 	.byte	0x04, 0x2f
        /*0032*/ 	.short	(.L_9 - .L_8)
	.align		4
.L_8:
        /*0034*/ 	.word	index@(_Z9initidentiiPf)
        /*0038*/ 	.word	0x0000000a


	//----- nvinfo : EIATTR_FRAME_SIZE
	.align		4
.L_9:
        /*003c*/ 	.byte	0x04, 0x11
        /*003e*/ 	.short	(.L_11 - .L_10)
	.align		4
.L_10:
        /*0040*/ 	.word	index@(_Z9initidentiiPf)
        /*0044*/ 	.word	0x00000000


	//----- nvinfo : EIATTR_MIN_STACK_SIZE
	.align		4
.L_11:
        /*0048*/ 	.byte	0x04, 0x12
        /*004a*/ 	.short	(.L_13 - .L_12)
	.align		4
.L_12:
        /*004c*/ 	.word	index@(_Z9initidentiiPf)
        /*0050*/ 	.word	0x00000000


	//----- nvinfo : EIATTR_MIN_STACK_SIZE
	.align		4
.L_13:
        /*0054*/ 	.byte	0x04, 0x12
        /*0056*/ 	.short	(.L_15 - .L_14)
	.align		4
.L_14:
        /*0058*/ 	.word	index@(_Z10initmatrixiiPf)
        /*005c*/ 	.word	0x00000000
.L_15:


//--------------------- .nv.compat                --------------------------
	.section	.nv.compat,"",@"SHT_CUDA_COMPAT_INFO"
	.align	4
        /*0000*/ 	.byte	0x02, 0x09, 0x00, 0x00, 0x02, 0x02, 0x01, 0x00, 0x02, 0x05, 0x05, 0x00, 0x03, 0x07, 0x01, 0x01
        /*0010*/ 	.byte	0x02, 0x03, 0x00, 0x00, 0x02, 0x06, 0x01, 0x00, 0x04, 0x0b, 0x08, 0x00, 0x01, 0x00, 0x00, 0x00
        /*0020*/ 	.byte	0x00, 0x00, 0x00, 0x00


//--------------------- .nv.info._Z9initidentiiPf --------------------------
	.section	.nv.info._Z9initidentiiPf,"",@"SHT_CUDA_INFO"
	.sectionflags	@""
	.align	4


	//----- nvinfo : EIATTR_CUDA_API_VERSION
	.align		4
        /*0000*/ 	.byte	0x04, 0x37
        /*0002*/ 	.short	(.L_17 - .L_16)
.L_16:
        /*0004*/ 	.word	0x00000082


	//----- nvinfo : EIATTR_KPARAM_INFO
	.align		4
.L_17:
        /*0008*/ 	.byte	0x04, 0x17
        /*000a*/ 	.short	(.L_19 - .L_18)
.L_18:
        /*000c*/ 	.word	0x00000000
        /*0010*/ 	.short	0x0002
        /*0012*/ 	.short	0x0008
        /*0014*/ 	.byte	0x00, 0xf5, 0x21, 0x00


	//----- nvinfo : EIATTR_KPARAM_INFO
	.align		4
.L_19:
        /*0018*/ 	.byte	0x04, 0x17
        /*001a*/ 	.short	(.L_21 - .L_20)
.L_20:
        /*001c*/ 	.word	0x00000000
        /*0020*/ 	.short	0x0001
        /*0022*/ 	.short	0x0004
        /*0024*/ 	.byte	0x00, 0xf0, 0x11, 0x00


	//----- nvinfo : EIATTR_KPARAM_INFO
	.align		4
.L_21:
        /*0028*/ 	.byte	0x04, 0x17
        /*002a*/ 	.short	(.L_23 - .L_22)
.L_22:
        /*002c*/ 	.word	0x00000000
        /*0030*/ 	.short	0x0000
        /*0032*/ 	.short	0x0000
        /*0034*/ 	.byte	0x00, 0xf0, 0x11, 0x00


	//----- nvinfo : EIATTR_SPARSE_MMA_MASK
	.align		4
.L_23:
        /*0038*/ 	.byte	0x03, 0x50
        /*003a*/ 	.short	0x0000


	//----- nvinfo : EIATTR_MAXREG_COUNT
	.align		4
        /*003c*/ 	.byte	0x03, 0x1b
        /*003e*/ 	.short	0x00ff


	//----- nvinfo : EIATTR_MERCURY_ISA_VERSION
	.align		4
        /*0040*/ 	.byte	0x03, 0x5f
        /*0042*/ 	.short	0x0101


	//----- nvinfo : EIATTR_VRC_CTA_INIT_COUNT
	.align		4
        /*0044*/ 	.byte	0x02, 0x4a
	.zero		1
	.zero		1


	//----- nvinfo : EIATTR_EXIT_INSTR_OFFSETS
	.align		4
        /*0048*/ 	.byte	0x04, 0x1c
        /*004a*/ 	.short	(.L_25 - .L_24)


	//   ....[0]....
.L_24:
        /*004c*/ 	.word	0x000000c0


	//   ....[1]....
        /*0050*/ 	.word	0x00000140


	//----- nvinfo : EIATTR_CBANK_PARAM_SIZE
	.align		4
.L_25:
        /*0054*/ 	.byte	0x03, 0x19
        /*0056*/ 	.short	0x0010


	//----- nvinfo : EIATTR_PARAM_CBANK
	.align		4
        /*0058*/ 	.byte	0x04, 0x0a
        /*005a*/ 	.short	(.L_27 - .L_26)
	.align		4
.L_26:
        /*005c*/ 	.word	index@(.nv.constant0._Z9initidentiiPf)
        /*0060*/ 	.short	0x0380
        /*0062*/ 	.short	0x0010


	//----- nvinfo : EIATTR_SW_WAR
	.align		4
.L_27:
        /*0064*/ 	.byte	0x04, 0x36
        /*0066*/ 	.short	(.L_29 - .L_28)
.L_28:
        /*0068*/ 	.word	0x00000008
.L_29:


//--------------------- .nv.info._Z10initmatrixiiPf --------------------------
	.section	.nv.info._Z10initmatrixiiPf,"",@"SHT_CUDA_INFO"
	.sectionflags	@""
	.align	4


	//----- nvinfo : EIATTR_CUDA_API_VERSION
	.align		4
        /*0000*/ 	.byte	0x04, 0x37
        /*0002*/ 	.short	(.L_31 - .L_30)
.L_30:
        /*0004*/ 	.word	0x00000082


	//----- nvinfo : EIATTR_KPARAM_INFO
	.align		4
.L_31:
        /*0008*/ 	.byte	0x04, 0x17
        /*000a*/ 	.short	(.L_33 - .L_32)
.L_32:
        /*000c*/ 	.word	0x00000000
        /*0010*/ 	.short	0x0002
        /*0012*/ 	.short	0x0008
        /*0014*/ 	.byte	0x00, 0xf5, 0x21, 0x00


	//----- nvinfo : EIATTR_KPARAM_INFO
	.align		4
.L_33:
        /*0018*/ 	.byte	0x04, 0x17
        /*001a*/ 	.short	(.L_35 - .L_34)
.L_34:
        /*001c*/ 	.word	0x00000000
        /*0020*/ 	.short	0x0001
        /*0022*/ 	.short	0x0004
        /*0024*/ 	.byte	0x00, 0xf0, 0x11, 0x00


	//----- nvinfo : EIATTR_KPARAM_INFO
	.align		4
.L_35:
        /*0028*/ 	.byte	0x04, 0x17
        /*002a*/ 	.short	(.L_37 - .L_36)
.L_36:
        /*002c*/ 	.word	0x00000000
        /*0030*/ 	.short	0x0000
        /*0032*/ 	.short	0x0000
        /*0034*/ 	.byte	0x00, 0xf0, 0x11, 0x00


	//----- nvinfo : EIATTR_SPARSE_MMA_MASK
	.align		4
.L_37:
        /*0038*/ 	.byte	0x03, 0x50
        /*003a*/ 	.short	0x0000


	//----- nvinfo : EIATTR_MAXREG_COUNT
	.align		4
        /*003c*/ 	.byte	0x03, 0x1b
        /*003e*/ 	.short	0x00ff


	//----- nvinfo : EIATTR_MERCURY_ISA_VERSION
	.align		4
        /*0040*/ 	.byte	0x03, 0x5f
        /*0042*/ 	.short	0x0101


	//----- nvinfo : EIATTR_VRC_CTA_INIT_COUNT
	.align		4
        /*0044*/ 	.byte	0x02, 0x4a
	.zero		1
	.zero		1


	//----- nvinfo : EIATTR_EXIT_INSTR_OFFSETS
	.align		4
        /*0048*/ 	.byte	0x04, 0x1c
        /*004a*/ 	.short	(.L_39 - .L_38)


	//   ....[0]....
.L_38:
        /*004c*/ 	.word	0x000000c0


	//   ....[1]....
        /*0050*/ 	.word	0x00000380


	//----- nvinfo : EIATTR_CRS_STACK_SIZE
	.align		4
.L_39:
        /*0054*/ 	.byte	0x04, 0x1e
        /*0056*/ 	.short	(.L_41 - .L_40)
.L_40:
        /*0058*/ 	.word	0x00000000


	//----- nvinfo : EIATTR_CBANK_PARAM_SIZE
	.align		4
.L_41:
        /*005c*/ 	.byte	0x03, 0x19
        /*005e*/ 	.short	0x0010


	//----- nvinfo : EIATTR_PARAM_CBANK
	.align		4
        /*0060*/ 	.byte	0x04, 0x0a
        /*0062*/ 	.short	(.L_43 - .L_42)
	.align		4
.L_42:
        /*0064*/ 	.word	index@(.nv.constant0._Z10initmatrixiiPf)
        /*0068*/ 	.short	0x0380
        /*006a*/ 	.short	0x0010


	//----- nvinfo : EIATTR_SW_WAR
	.align		4
.L_43:
        /*006c*/ 	.byte	0x04, 0x36
        /*006e*/ 	.short	(.L_45 - .L_44)
.L_44:
        /*0070*/ 	.word	0x00000008
.L_45:


//--------------------- .nv.callgraph             --------------------------
	.section	.nv.callgraph,"",@"SHT_CUDA_CALLGRAPH"
	.align	4
	.sectionentsize	8
	.align		4
        /*0000*/ 	.word	0x00000000
	.align		4
        /*0004*/ 	.word	0xffffffff
	.align		4
        /*0008*/ 	.word	0x00000000
	.align		4
        /*000c*/ 	.word	0xfffffffe
	.align		4
        /*0010*/ 	.word	0x00000000
	.align		4
        /*0014*/ 	.word	0xfffffffd
	.align		4
        /*0018*/ 	.word	0x00000000
	.align		4
        /*001c*/ 	.word	0xfffffffc


//--------------------- .text._Z9initidentiiPf    --------------------------
	.section	.text._Z9initidentiiPf,"ax",@progbits
	.align	128
        .global         _Z9initidentiiPf
        .type           _Z9initidentiiPf,@function
        .size           _Z9initidentiiPf,(.L_x_12 - _Z9initidentiiPf)
        .other          _Z9initidentiiPf,@"STO_CUDA_ENTRY STV_DEFAULT"
_Z9initidentiiPf:
.text._Z9initidentiiPf:
[----:B------:R-:W-:Y:S01]  /*0000*/  LDC R1, c[0x0][0x37c] ;  /* 0x0000df00ff017b82 */ /* 0x000fe20000000800 */
[----:B------:R-:W0:Y:S07]  /*0010*/  S2R R2, SR_TID.Y ;  /* 0x0000000000027919 */ /* 0x000e2e0000002200 */
[----:B------:R-:W1:Y:S01]  /*0020*/  LDC R0, c[0x0][0x360] ;  /* 0x0000d800ff007b82 */ /* 0x000e620000000800 */
[----:B------:R-:W2:Y:S01]  /*0030*/  LDCU.64 UR6, c[0x0][0x380] ;  /* 0x00007000ff0677ac */ /* 0x000ea20008000a00 */
[----:B------:R-:W1:Y:S06]  /*0040*/  S2R R3, SR_TID.X ;  /* 0x0000000000037919 */ /* 0x000e6c0000002100 */
[----:B------:R-:W0:Y:S08]  /*0050*/  S2UR UR5, SR_CTAID.Y ;  /* 0x00000000000579c3 */ /* 0x000e300000002600 */
[----:B------:R-:W0:Y:S08]  /*0060*/  LDC R5, c[0x0][0x364] ;  /* 0x0000d900ff057b82 */ /* 0x000e300000000800 */
[----:B------:R-:W1:Y:S01]  /*0070*/  S2UR UR4, SR_CTAID.X ;  /* 0x00000000000479c3 */ /* 0x000e620000002500 */
[----:B0-----:R-:W-:-:S05]  /*0080*/  IMAD R5, R5, UR5, R2 ;  /* 0x0000000505057c24 */ /* 0x001fca000f8e0202 */
[----:B--2---:R-:W-:Y:S01]  /*0090*/  ISETP.GE.AND P0, PT, R5, UR7, PT ;  /* 0x0000000705007c0c */ /* 0x004fe2000bf06270 */
[----:B-1----:R-:W-:-:S05]  /*00a0*/  IMAD R0, R0, UR4, R3 ;  /* 0x0000000400007c24 */ /* 0x002fca000f8e0203 */
[----:B------:R-:W-:-:S13]  /*00b0*/  ISETP.GE.OR P0, PT, R0, UR6, P0 ;  /* 0x0000000600007c0c */ /* 0x000fda0008706670 */
[----:B------:R-:W-:Y:S05]  /*00c0*/  @P0 EXIT ;  /* 0x000000000000094d */ /* 0x000fea0003800000 */
[----:B------:R-:W0:Y:S01]  /*00d0*/  LDC.64 R2, c[0x0][0x388] ;  /* 0x0000e200ff027b82 */ /* 0x000e220000000a00 */
[----:B------:R-:W1:Y:S01]  /*00e0*/  LDCU.64 UR4, c[0x0][0x358] ;  /* 0x00006b00ff0477ac */ /* 0x000e620008000a00 */
[----:B------:R-:W-:Y:S01]  /*00f0*/  IMAD R7, R5, UR6, R0 ;  /* 0x0000000605077c24 */ /* 0x000fe2000f8e0200 */
[----:B------:R-:W-:-:S04]  /*0100*/  ISETP.NE.AND P0, PT, R0, R5, PT ;  /* 0x000000050000720c */ /* 0x000fc80003f05270 */
[----:B------:R-:W-:Y:S01]  /*0110*/  FSEL R5, RZ, 1, P0 ;  /* 0x3f800000ff057808 */ /* 0x000fe20000000000 */
[----:B0-----:R-:W-:-:S05]  /*0120*/  IMAD.WIDE R2, R7, 0x4, R2 ;  /* 0x0000000407027825 */ /* 0x001fca00078e0202 */
[----:B-1----:R-:W-:Y:S01]  /*0130*/  STG.E desc[UR4][R2.64], R5 ;  /* 0x0000000502007986 */ /* 0x002fe2000c101904 */
[----:B------:R-:W-:Y:S05]  /*0140*/  EXIT ;  /* 0x000000000000794d */ /* 0x000fea0003800000 */
.L_x_0:
[----:B------:R-:W-:-:S00]  /*0150*/  BRA `(.L_x_0) ;  /* 0xfffffffc00fc7947 */ /* 0x000fc0000383ffff */
[----:B------:R-:W-:-:S00]  /*0160*/  NOP ;  /* 0x0000000000007918 */ /* 0x000fc00000000000 */
        /* <DEDUP_REMOVED lines=9> */
.L_x_12:


//--------------------- .text._Z10initmatrixiiPf  --------------------------
	.section	.text._Z10initmatrixiiPf,"ax",@progbits
	.align	128
        .global         _Z10initmatrixiiPf
        .type           _Z10initmatrixiiPf,@function
        .size           _Z10initmatrixiiPf,(.L_x_11 - _Z10initmatrixiiPf)
        .other          _Z10initmatrixiiPf,@"STO_CUDA_ENTRY STV_DEFAULT"
_Z10initmatrixiiPf:
.text._Z10initmatrixiiPf:
        /* <DEDUP_REMOVED lines=13> */
[----:B------:R-:W-:-:S05]  /*00d0*/  I2FP.F32.S32 R0, UR6 ;  /* 0x0000000600007c45 */ /* 0x000fca0008201400 */
[----:B------:R-:W-:-:S04]  /*00e0*/  FADD R0, R0, 1 ;  /* 0x3f80000000007421 */ /* 0x000fc80000000000 */
[----:B------:R-:W-:-:S05]  /*00f0*/  VIADD R4, R0, 0x1800000 ;  /* 0x0180000000047836 */ /* 0x000fca0000000000 */
[----:B------:R-:W-:-:S04]  /*0100*/  LOP3.LUT R4, R4, 0x7f800000, RZ, 0xc0, !PT ;  /* 0x7f80000004047812 */ /* 0x000fc800078ec0ff */
[----:B------:R-:W-:-:S13]  /*0110*/  ISETP.GT.U32.AND P0, PT, R4, 0x1ffffff, PT ;  /* 0x01ffffff0400780c */ /* 0x000fda0003f04070 */
[----:B------:R-:W-:Y:S05]  /*0120*/  @P0 BRA `(.L_x_1) ;  /* 0x0000000000100947 */ /* 0x000fea0003800000 */
[----:B------:R-:W-:-:S07]  /*0130*/  MOV R4, 0x150 ;  /* 0x0000015000047802 */ /* 0x000fce0000000f00 */
[----:B------:R-:W-:Y:S05]  /*0140*/  CALL.REL.NOINC `($__internal_0_$__cuda_sm20_rcp_rn_f32_slowpath) ;  /* 0x0000000000907944 */ /* 0x000fea0003c00000 */
[----:B------:R-:W-:Y:S01]  /*0150*/  IMAD.MOV.U32 R4, RZ, RZ, R0 ;  /* 0x000000ffff047224 */ /* 0x000fe200078e0000 */
[----:B------:R-:W-:Y:S06]  /*0160*/  BRA `(.L_x_2) ;  /* 0x0000000000107947 */ /* 0x000fec0003800000 */
.L_x_1:
[----:B------:R-:W0:Y:S02]  /*0170*/  MUFU.RCP R5, R0 ;  /* 0x0000000000057308 */ /* 0x000e240000001000 */
[----:B0-----:R-:W-:-:S04]  /*0180*/  FFMA R4, R0, R5, -1 ;  /* 0xbf80000000047423 */ /* 0x001fc80000000005 */
[----:B------:R-:W-:-:S04]  /*0190*/  FADD.FTZ R4, -R4, -RZ ;  /* 0x800000ff04047221 */ /* 0x000fc80000010100 */
[----:B------:R-:W-:-:S07]  /*01a0*/  FFMA R4, R5, R4, R5 ;  /* 0x0000000405047223 */ /* 0x000fce0000000005 */
.L_x_2:
[----:B------:R-:W-:Y:S01]  /*01b0*/  FADD R5, R4, R4 ;  /* 0x0000000404057221 */ /* 0x000fe20000000000 */
[----:B------:R-:W0:Y:S03]  /*01c0*/  LDCU.64 UR4, c[0x0][0x358] ;  /* 0x00006b00ff0477ac */ /* 0x000e260008000a00 */
[----:B------:R1:W2:Y:S01]  /*01d0*/  MUFU.RSQ R6, R5 ;  /* 0x0000000500067308 */ /* 0x0002a20000001400 */
[----:B------:R-:W-:-:S04]  /*01e0*/  IADD3 R0, PT, PT, R5, -0xd000000, RZ ;  /* 0xf300000005007810 */ /* 0x000fc80007ffe0ff */
[----:B------:R-:W-:-:S13]  /*01f0*/  ISETP.GT.U32.AND P0, PT, R0, 0x727fffff, PT ;  /* 0x727fffff0000780c */ /* 0x000fda0003f04070 */
[----:B012---:R-:W-:Y:S05]  /*0200*/  @!P0 BRA `(.L_x_3) ;  /* 0x0000000000108947 */ /* 0x007fea0003800000 */
[----:B------:R-:W-:-:S07]  /*0210*/  MOV R8, 0x230 ;  /* 0x0000023000087802 */ /* 0x000fce0000000f00 */
[----:B------:R-:W-:Y:S05]  /*0220*/  CALL.REL.NOINC `($__internal_1_$__cuda_sm20_sqrt_rn_f32_slowpath) ;  /* 0x0000000400287944 */ /* 0x000fea0003c00000 */
[----:B------:R-:W-:Y:S01]  /*0230*/  IMAD.MOV.U32 R0, RZ, RZ, R5 ;  /* 0x000000ffff007224 */ /* 0x000fe200078e0005 */
[----:B------:R-:W-:Y:S06]  /*0240*/  BRA `(.L_x_4) ;  /* 0x0000000000107947 */ /* 0x000fec0003800000 */
.L_x_3:
[----:B------:R-:W-:Y:S01]  /*0250*/  FMUL.FTZ R0, R5, R6 ;  /* 0x0000000605007220 */ /* 0x000fe20000410000 */
[----:B------:R-:W-:-:S03]  /*0260*/  FMUL.FTZ R6, R6, 0.5 ;  /* 0x3f00000006067820 */ /* 0x000fc60000410000 */
[----:B------:R-:W-:-:S04]  /*0270*/  FFMA R5, -R0, R0, R5 ;  /* 0x0000000000057223 */ /* 0x000fc80000000105 */
[----:B------:R-:W-:-:S07]  /*0280*/  FFMA R0, R5, R6, R0 ;  /* 0x0000000605007223 */ /* 0x000fce0000000000 */
.L_x_4:
[----:B------:R-:W-:Y:S01]  /*0290*/  VIADD R6, R3, 0x1 ;  /* 0x0000000103067836 */ /* 0x000fe20000000000 */
[----:B------:R-:W-:Y:S01]  /*02a0*/  IADD3 R5, PT, PT, R2, 0x1, RZ ;  /* 0x0000000102057810 */ /* 0x000fe20007ffe0ff */
[----:B------:R-:W0:Y:S03]  /*02b0*/  LDCU UR6, c[0x0][0x380] ;  /* 0x00007000ff0677ac */ /* 0x000e260008000800 */
[----:B------:R-:W-:Y:S02]  /*02c0*/  I2FP.F32.S32 R5, R5 ;  /* 0x0000000500057245 */ /* 0x000fe40000201400 */
[----:B------:R-:W-:-:S05]  /*02d0*/  I2FP.F32.U32 R6, R6 ;  /* 0x0000000600067245 */ /* 0x000fca0000201000 */
[----:B------:R-:W-:Y:S02]  /*02e0*/  FMUL R5, R5, R6 ;  /* 0x0000000605057220 */ /* 0x000fe40000400000 */
[----:B------:R-:W1:Y:S02]  /*02f0*/  LDC.64 R6, c[0x0][0x388] ;  /* 0x0000e200ff067b82 */ /* 0x000e640000000a00 */
[----:B------:R-:W-:-:S04]  /*0300*/  FMUL R5, R5, 3.1415927410125732422 ;  /* 0x40490fdb05057820 */ /* 0x000fc80000400000 */
[----:B------:R-:W-:Y:S01]  /*0310*/  FMUL R5, R5, R4 ;  /* 0x0000000405057220 */ /* 0x000fe20000400000 */
[----:B0-----:R-:W-:-:S03]  /*0320*/  IMAD R3, R3, UR6, R2 ;  /* 0x0000000603037c24 */ /* 0x001fc6000f8e0202 */
[----:B------:R-:W-:-:S04]  /*0330*/  FMUL.RZ R4, R5, 0.15915493667125701904 ;  /* 0x3e22f98305047820 */ /* 0x000fc8000040c000 */
[----:B------:R-:W0:Y:S01]  /*0340*/  MUFU.SIN R5, R4 ;  /* 0x0000000400057308 */ /* 0x000e220000000400 */
[----:B-1----:R-:W-:-:S04]  /*0350*/  IMAD.WIDE R2, R3, 0x4, R6 ;  /* 0x0000000403027825 */ /* 0x002fc800078e0206 */
[----:B0-----:R-:W-:-:S05]  /*0360*/  FMUL R5, R5, R0 ;  /* 0x0000000005057220 */ /* 0x001fca0000400000 */
[----:B------:R-:W-:Y:S01]  /*0370*/  STG.E desc[UR4][R2.64], R5 ;  /* 0x0000000502007986 */ /* 0x000fe2000c101904 */
[----:B------:R-:W-:Y:S05]  /*0380*/  EXIT ;  /* 0x000000000000794d */ /* 0x000fea0003800000 */
        .weak           $__internal_0_$__cuda_sm20_rcp_rn_f32_slowpath
        .type           $__internal_0_$__cuda_sm20_rcp_rn_f32_slowpath,@function
        .size           $__internal_0_$__cuda_sm20_rcp_rn_f32_slowpath,($__internal_1_$__cuda_sm20_sqrt_rn_f32_slowpath - $__internal_0_$__cuda_sm20_rcp_rn_f32_slowpath)
$__internal_0_$__cuda_sm20_rcp_rn_f32_slowpath:
[----:B------:R-:W-:-:S04]  /*0390*/  SHF.L.U32 R5, R0, 0x1, RZ ;  /* 0x0000000100057819 */ /* 0x000fc800000006ff */
[----:B------:R-:W-:-:S04]  /*03a0*/  SHF.R.U32.HI R5, RZ, 0x18, R5 ;  /* 0x00000018ff057819 */ /* 0x000fc80000011605 */
[----:B------:R-:W-:-:S13]  /*03b0*/  ISETP.NE.U32.AND P0, PT, R5, RZ, PT ;  /* 0x000000ff0500720c */ /* 0x000fda0003f05070 */
[----:B------:R-:W-:Y:S05]  /*03c0*/  @P0 BRA `(.L_x_5) ;  /* 0x00000000002c0947 */ /* 0x000fea0003800000 */
[----:B------:R-:W-:-:S05]  /*03d0*/  IMAD.SHL.U32 R5, R0, 0x2, RZ ;  /* 0x0000000200057824 */ /* 0x000fca00078e00ff */
[----:B------:R-:W-:-:S13]  /*03e0*/  ISETP.NE.AND P0, PT, R5, RZ, PT ;  /* 0x000000ff0500720c */ /* 0x000fda0003f05270 */
[----:B------:R2:W3:Y:S01]  /*03f0*/  @!P0 MUFU.RCP R5, R0 ;  /* 0x0000000000058308 */ /* 0x0004e20000001000 */
[----:B------:R-:W-:Y:S05]  /*0400*/  @!P0 BRA `(.L_x_6) ;  /* 0x0000000000a48947 */ /* 0x000fea0003800000 */
[----:B------:R-:W-:-:S04]  /*0410*/  FFMA R6, R0, 1.84467440737095516160e+19, RZ ;  /* 0x5f80000000067823 */ /* 0x000fc800000000ff */
[----:B---3--:R-:W2:Y:S02]  /*0420*/  MUFU.RCP R5, R6 ;  /* 0x0000000600057308 */ /* 0x008ea40000001000 */
[----:B--2---:R-:W-:-:S04]  /*0430*/  FFMA R0, R6, R5, -1 ;  /* 0xbf80000006007423 */ /* 0x004fc80000000005 */
[----:B------:R-:W-:-:S04]  /*0440*/  FADD.FTZ R0, -R0, -RZ ;  /* 0x800000ff00007221 */ /* 0x000fc80000010100 */
[----:B------:R-:W-:-:S04]  /*0450*/  FFMA R0, R5, R0, R5 ;  /* 0x0000000005007223 */ /* 0x000fc80000000005 */
[----:B------:R-:W-:Y:S01]  /*0460*/  FFMA R5, R0, 1.84467440737095516160e+19, RZ ;  /* 0x5f80000000057823 */ /* 0x000fe200000000ff */
[----:B------:R-:W-:Y:S06]  /*0470*/  BRA `(.L_x_6) ;  /* 0x0000000000887947 */ /* 0x000fec0003800000 */
.L_x_5:
[----:B------:R-:W-:-:S04]  /*0480*/  IADD3 R6, PT, PT, R5, -0xfd, RZ ;  /* 0xffffff0305067810 */ /* 0x000fc80007ffe0ff */
[----:B------:R-:W-:-:S13]  /*0490*/  ISETP.GT.U32.AND P0, PT, R6, 0x1, PT ;  /* 0x000000010600780c */ /* 0x000fda0003f04070 */
[----:B------:R-:W-:Y:S05]  /*04a0*/  @P0 BRA `(.L_x_7) ;  /* 0x0000000000780947 */ /* 0x000fea0003800000 */
[----:B------:R-:W-:Y:S01]  /*04b0*/  LOP3.LUT R7, R0, 0x7fffff, RZ, 0xc0, !PT ;  /* 0x007fffff00077812 */ /* 0x000fe200078ec0ff */
[----:B------:R-:W-:-:S03]  /*04c0*/  IMAD.MOV.U32 R11, RZ, RZ, 0x3 ;  /* 0x00000003ff0b7424 */ /* 0x000fc600078e00ff */
[----:B------:R-:W-:Y:S02]  /*04d0*/  LOP3.LUT R7, R7, 0x3f800000, RZ, 0xfc, !PT ;  /* 0x3f80000007077812 */ /* 0x000fe400078efcff */
[----:B------:R-:W-:Y:S02]  /*04e0*/  SHF.L.U32 R12, R11, R6, RZ ;  /* 0x000000060b0c7219 */ /* 0x000fe400000006ff */
[----:B------:R-:W0:Y:S02]  /*04f0*/  MUFU.RCP R8, R7 ;  /* 0x0000000700087308 */ /* 0x000e240000001000 */
[----:B0-----:R-:W-:-:S04]  /*0500*/  FFMA R9, R7, R8, -1 ;  /* 0xbf80000007097423 */ /* 0x001fc80000000008 */
[----:B------:R-:W-:-:S04]  /*0510*/  FADD.FTZ R9, -R9, -RZ ;  /* 0x800000ff09097221 */ /* 0x000fc80000010100 */
[CCC-:B------:R-:W-:Y:S01]  /*0520*/  FFMA.RM R10, R8.reuse, R9.reuse, R8.reuse ;  /* 0x00000009080a7223 */ /* 0x1c0fe20000004008 */
[----:B------:R-:W-:-:S04]  /*0530*/  FFMA.RP R9, R8, R9, R8 ;  /* 0x0000000908097223 */ /* 0x000fc80000008008 */
[C---:B------:R-:W-:Y:S02]  /*0540*/  LOP3.LUT R8, R10.reuse, 0x7fffff, RZ, 0xc0, !PT ;  /* 0x007fffff0a087812 */ /* 0x040fe400078ec0ff */
[----:B------:R-:W-:Y:S02]  /*0550*/  FSETP.NEU.FTZ.AND P0, PT, R10, R9, PT ;  /* 0x000000090a00720b */ /* 0x000fe40003f1d000 */
[----:B------:R-:W-:Y:S02]  /*0560*/  LOP3.LUT R9, R8, 0x800000, RZ, 0xfc, !PT ;  /* 0x0080000008097812 */ /* 0x000fe400078efcff */
[----:B------:R-:W-:Y:S02]  /*0570*/  SEL R8, RZ, 0xffffffff, !P0 ;  /* 0xffffffffff087807 */ /* 0x000fe40004000000 */
[----:B------:R-:W-:Y:S02]  /*0580*/  LOP3.LUT R7, R12, R9, RZ, 0xc0, !PT ;  /* 0x000000090c077212 */ /* 0x000fe400078ec0ff */
[----:B------:R-:W-:-:S02]  /*0590*/  IADD3 R8, PT, PT, -R8, RZ, RZ ;  /* 0x000000ff08087210 */ /* 0x000fc40007ffe1ff */
[-C--:B------:R-:W-:Y:S02]  /*05a0*/  SHF.R.U32.HI R7, RZ, R6.reuse, R7 ;  /* 0x00000006ff077219 */ /* 0x080fe40000011607 */
[----:B------:R-:W-:Y:S02]  /*05b0*/  LOP3.LUT P1, RZ, R8, R6, R9, 0xf8, !PT ;  /* 0x0000000608ff7212 */ /* 0x000fe4000782f809 */
[C---:B------:R-:W-:Y:S02]  /*05c0*/  LOP3.LUT P0, RZ, R7.reuse, 0x1, RZ, 0xc0, !PT ;  /* 0x0000000107ff7812 */ /* 0x040fe4000780c0ff */
[----:B------:R-:W-:-:S04]  /*05d0*/  LOP3.LUT P2, RZ, R7, 0x2, RZ, 0xc0, !PT ;  /* 0x0000000207ff7812 */ /* 0x000fc8000784c0ff */
[----:B------:R-:W-:Y:S02]  /*05e0*/  PLOP3.LUT P0, PT, P0, P1, P2, 0xe0, 0x0 ;  /* 0x000000000000781c */ /* 0x000fe40000703c20 */
[----:B------:R-:W-:Y:S02]  /*05f0*/  LOP3.LUT P1, RZ, R0, 0x7fffff, RZ, 0xc0, !PT ;  /* 0x007fffff00ff7812 */ /* 0x000fe4000782c0ff */
[----:B------:R-:W-:-:S05]  /*0600*/  SEL R6, RZ, 0x1, !P0 ;  /* 0x00000001ff067807 */ /* 0x000fca0004000000 */
[----:B------:R-:W-:-:S05]  /*0610*/  IMAD.MOV R6, RZ, RZ, -R6 ;  /* 0x000000ffff067224 */ /* 0x000fca00078e0a06 */
[----:B------:R-:W-:Y:S02]  /*0620*/  ISETP.GE.AND P0, PT, R6, RZ, PT ;  /* 0x000000ff0600720c */ /* 0x000fe40003f06270 */
[----:B------:R-:W-:-:S04]  /*0630*/  IADD3 R6, PT, PT, R5, -0xfc, RZ ;  /* 0xffffff0405067810 */ /* 0x000fc80007ffe0ff */
[----:B------:R-:W-:-:S07]  /*0640*/  SHF.R.U32.HI R5, RZ, R6, R9 ;  /* 0x00000006ff057219 */ /* 0x000fce0000011609 */
[----:B------:R-:W-:-:S05]  /*0650*/  @!P0 VIADD R5, R5, 0x1 ;  /* 0x0000000105058836 */ /* 0x000fca0000000000 */
[----:B------:R-:W-:-:S04]  /*0660*/  @!P1 SHF.L.U32 R5, R5, 0x1, RZ ;  /* 0x0000000105059819 */ /* 0x000fc800000006ff */
[----:B------:R-:W-:Y:S01]  /*0670*/  LOP3.LUT R5, R5, 0x80000000, R0, 0xf8, !PT ;  /* 0x8000000005057812 */ /* 0x000fe200078ef800 */
[----:B------:R-:W-:Y:S06]  /*0680*/  BRA `(.L_x_6) ;  /* 0x0000000000047947 */ /* 0x000fec0003800000 */
.L_x_7:
[----:B------:R0:W1:Y:S02]  /*0690*/  MUFU.RCP R5, R0 ;  /* 0x0000000000057308 */ /* 0x0000640000001000 */
.L_x_6:
[----:B0123--:R-:W-:Y:S02]  /*06a0*/  IMAD.MOV.U32 R0, RZ, RZ, R5 ;  /* 0x000000ffff007224 */ /* 0x00ffe400078e0005 */
[----:B------:R-:W-:-:S04]  /*06b0*/  HFMA2 R5, -RZ, RZ, 0, 0 ;  /* 0x00000000ff057431 */ /* 0x000fc800000001ff */
[----:B------:R-:W-:Y:S05]  /*06c0*/  RET.REL.NODEC R4 `(_Z10initmatrixiiPf) ;  /* 0xfffffff8044c7950 */ /* 0x000fea0003c3ffff */
        .weak           $__internal_1_$__cuda_sm20_sqrt_rn_f32_slowpath
        .type           $__internal_1_$__cuda_sm20_sqrt_rn_f32_slowpath,@function
        .size           $__internal_1_$__cuda_sm20_sqrt_rn_f32_slowpath,(.L_x_11 - $__internal_1_$__cuda_sm20_sqrt_rn_f32_slowpath)
$__internal_1_$__cuda_sm20_sqrt_rn_f32_slowpath:
[----:B------:R-:W-:-:S13]  /*06d0*/  LOP3.LUT P0, RZ, R5, 0x7fffffff, RZ, 0xc0, !PT ;  /* 0x7fffffff05ff7812 */ /* 0x000fda000780c0ff */
[----:B------:R-:W-:Y:S05]  /*06e0*/  @!P0 BRA `(.L_x_8) ;  /* 0x0000000000488947 */ /* 0x000fea0003800000 */
[----:B------:R-:W-:Y:S01]  /*06f0*/  FSETP.GEU.FTZ.AND P0, PT, R5, RZ, PT ;  /* 0x000000ff0500720b */ /* 0x000fe20003f1e000 */
[----:B------:R-:W-:-:S12]  /*0700*/  IMAD.MOV.U32 R0, RZ, RZ, R5 ;  /* 0x000000ffff007224 */ /* 0x000fd800078e0005 */
[----:B------:R-:W-:Y:S01]  /*0710*/  @!P0 MOV R5, 0x7fffffff ;  /* 0x7fffffff00058802 */ /* 0x000fe20000000f00 */
[----:B------:R-:W-:Y:S06]  /*0720*/  @!P0 BRA `(.L_x_8) ;  /* 0x0000000000388947 */ /* 0x000fec0003800000 */
[----:B------:R-:W-:-:S13]  /*0730*/  FSETP.GTU.FTZ.AND P0, PT, |R0|, +INF , PT ;  /* 0x7f8000000000780b */ /* 0x000fda0003f1c200 */
[----:B------:R-:W-:Y:S01]  /*0740*/  @P0 FADD.FTZ R5, R0, 1 ;  /* 0x3f80000000050421 */ /* 0x000fe20000010000 */
[----:B------:R-:W-:Y:S06]  /*0750*/  @P0 BRA `(.L_x_8) ;  /* 0x00000000002c0947 */ /* 0x000fec0003800000 */
[----:B------:R-:W-:-:S13]  /*0760*/  FSETP.NEU.FTZ.AND P0, PT, |R0|, +INF , PT ;  /* 0x7f8000000000780b */ /* 0x000fda0003f1d200 */
[----:B------:R-:W-:Y:S01]  /*0770*/  @!P0 IMAD.MOV.U32 R5, RZ, RZ, R0 ;  /* 0x000000ffff058224 */ /* 0x000fe200078e0000 */
[----:B------:R-:W-:Y:S06]  /*0780*/  @!P0 BRA `(.L_x_8) ;  /* 0x0000000000208947 */ /* 0x000fec0003800000 */
[----:B------:R-:W-:-:S04]  /*0790*/  FFMA R0, R0, 1.84467440737095516160e+19, RZ ;  /* 0x5f80000000007823 */ /* 0x000fc800000000ff */
[----:B------:R-:W0:Y:S02]  /*07a0*/  MUFU.RSQ R5, R0 ;  /* 0x0000000000057308 */ /* 0x000e240000001400 */
[----:B0-----:R-:W-:Y:S01]  /*07b0*/  FMUL.FTZ R7, R0, R5 ;  /* 0x0000000500077220 */ /* 0x001fe20000410000 */
[----:B------:R-:W-:-:S03]  /*07c0*/  FMUL.FTZ R5, R5, 0.5 ;  /* 0x3f00000005057820 */ /* 0x000fc60000410000 */
[----:B------:R-:W-:-:S04]  /*07d0*/  FADD.FTZ R6, -R7, -RZ ;  /* 0x800000ff07067221 */ /* 0x000fc80000010100 */
[----:B------:R-:W-:-:S04]  /*07e0*/  FFMA R6, R7, R6, R0 ;  /* 0x0000000607067223 */ /* 0x000fc80000000000 */
[----:B------:R-:W-:-:S04]  /*07f0*/  FFMA R5, R6, R5, R7 ;  /* 0x0000000506057223 */ /* 0x000fc80000000007 */
[----:B------:R-:W-:-:S07]  /*0800*/  FMUL.FTZ R5, R5, 2.3283064365386962891e-10 ;  /* 0x2f80000005057820 */ /* 0x000fce0000410000 */
.L_x_8:
[----:B------:R-:W-:Y:S01]  /*0810*/  HFMA2 R7, -RZ, RZ, 0, 0 ;  /* 0x00000000ff077431 */ /* 0x000fe200000001ff */
[----:B------:R-:W-:-:S04]  /*0820*/  MOV R6, R8 ;  /* 0x0000000800067202 */ /* 0x000fc80000000f00 */
[----:B------:R-:W-:Y:S05]  /*0830*/  RET.REL.NODEC R6 `(_Z10initmatrixiiPf) ;  /* 0xfffffff406f07950 */ /* 0x000fea0003c3ffff */
.L_x_9:
        /* <DEDUP_REMOVED lines=12> */
.L_x_11:


//--------------------- .nv.shared.reserved.0     --------------------------
	.section	.nv.shared.reserved.0,"aw",@nobits
	.weak		__nv_reservedSMEM_offset_0_alias
	.size		__nv_reservedSMEM_offset_0_alias, 0, 64
	.other		__nv_reservedSMEM_offset_0_alias,@"STO_CUDA_RESERVED_SHARED STV_DEFAULT"
__nv_reservedSMEM_offset_0_alias:
	.zero		0
	.zero		64


//--------------------- .nv.constant0._Z9initidentiiPf --------------------------
	.section	.nv.constant0._Z9initidentiiPf,"a",@progbits
	.sectionflags	@""
	.align	4
.nv.constant0._Z9initidentiiPf:
	.zero		912


//--------------------- .nv.constant0._Z10initmatrixiiPf --------------------------
	.section	.nv.constant0._Z10initmatrixiiPf,"a",@progbits
	.sectionflags	@""
	.align	4
.nv.constant0._Z10initmatrixiiPf:
	.zero		912


//--------------------- SYMBOLS --------------------------

	.type		.nv.reservedSmem.offset0,@object
	.size		.nv.reservedSmem.offset0,0x4
